	.headerflags	@"EF_CUDA_TEXMODE_UNIFIED EF_CUDA_64BIT_ADDRESS EF_CUDA_ACCELERATORS EF_CUDA_SM90 EF_CUDA_VIRTUAL_SM(EF_CUDA_SM90)"
	.elftype	@"ET_EXEC"


//--------------------- .nv.info                  --------------------------
	.section	.nv.info,"",@"SHT_CUDA_INFO"
	.align	4


	//----- nvinfo : EIATTR_REGCOUNT
	.align		4
        /*0000*/ 	.byte	0x04, 0x2f
        /*0002*/ 	.short	(.L_1 - .L_0)
	.align		4
.L_0:
        /*0004*/ 	.word	index@(triton_poi_fused_add_mul_1)
        /*0008*/ 	.word	0x0000000e


	//----- nvinfo : EIATTR_MIN_STACK_SIZE
	.align		4
.L_1:
        /*000c*/ 	.byte	0x04, 0x12
        /*000e*/ 	.short	(.L_3 - .L_2)
	.align		4
.L_2:
        /*0010*/ 	.word	index@(triton_poi_fused_add_mul_1)
        /*0014*/ 	.word	0x00000000


	//----- nvinfo : EIATTR_FRAME_SIZE
	.align		4
.L_3:
        /*0018*/ 	.byte	0x04, 0x11
        /*001a*/ 	.short	(.L_5 - .L_4)
	.align		4
.L_4:
        /*001c*/ 	.word	index@(triton_poi_fused_add_mul_1)
        /*0020*/ 	.word	0x00000000


	//----- nvinfo : EIATTR_MIN_STACK_SIZE
	.align		4
.L_5:
        /*0024*/ 	.byte	0x04, 0x12
        /*0026*/ 	.short	(.L_7 - .L_6)
	.align		4
.L_6:
        /*0028*/ 	.word	index@(triton_poi_fused_add_mul_1)
        /*002c*/ 	.word	0x00000000
.L_7:


//--------------------- .nv.info.triton_poi_fused_add_mul_1 --------------------------
	.section	.nv.info.triton_poi_fused_add_mul_1,"",@"SHT_CUDA_INFO"
	.sectionflags	@""
	.align	4


	//----- nvinfo : EIATTR_CUDA_API_VERSION
	.align		4
        /*0000*/ 	.byte	0x04, 0x37
        /*0002*/ 	.short	(.L_9 - .L_8)
.L_8:
        /*0004*/ 	.word	0x0000007c


	//----- nvinfo : EIATTR_KPARAM_INFO
	.align		4
.L_9:
        /*0008*/ 	.byte	0x04, 0x17
        /*000a*/ 	.short	(.L_11 - .L_10)
.L_10:
        /*000c*/ 	.word	0x00000000
        /*0010*/ 	.short	0x0003
        /*0012*/ 	.short	0x0018
        /*0014*/ 	.byte	0x00, 0xf0, 0x11, 0x00


	//----- nvinfo : EIATTR_KPARAM_INFO
	.align		4
.L_11:
        /*0018*/ 	.byte	0x04, 0x17
        /*001a*/ 	.short	(.L_13 - .L_12)
.L_12:
        /*001c*/ 	.word	0x00000000
        /*0020*/ 	.short	0x0002
        /*0022*/ 	.short	0x0010
        /*0024*/ 	.byte	0x00, 0xf4, 0x21, 0x00


	//----- nvinfo : EIATTR_KPARAM_INFO
	.align		4
.L_13:
        /*0028*/ 	.byte	0x04, 0x17
        /*002a*/ 	.short	(.L_15 - .L_14)
.L_14:
        /*002c*/ 	.word	0x00000000
        /*0030*/ 	.short	0x0001
        /*0032*/ 	.short	0x0008
        /*0034*/ 	.byte	0x00, 0xf4, 0x21, 0x00


	//----- nvinfo : EIATTR_KPARAM_INFO
	.align		4
.L_15:
        /*0038*/ 	.byte	0x04, 0x17
        /*003a*/ 	.short	(.L_17 - .L_16)
.L_16:
        /*003c*/ 	.word	0x00000000
        /*0040*/ 	.short	0x0000
        /*0042*/ 	.short	0x0000
        /*0044*/ 	.byte	0x00, 0xf4, 0x21, 0x00


	//----- nvinfo : EIATTR_SPARSE_MMA_MASK
	.align		4
.L_17:
        /*0048*/ 	.byte	0x03, 0x50
        /*004a*/ 	.short	0x0000


	//----- nvinfo : EIATTR_MAXREG_COUNT
	.align		4
        /*004c*/ 	.byte	0x03, 0x1b
        /*004e*/ 	.short	0x00ff


	//----- nvinfo : EIATTR_EXIT_INSTR_OFFSETS
	.align		4
        /*0050*/ 	.byte	0x04, 0x1c
        /*0052*/ 	.short	(.L_19 - .L_18)


	//   ....[0]....
.L_18:
        /*0054*/ 	.word	0x00000220


	//   ....[1]....
        /*0058*/ 	.word	0x00000240


	//----- nvinfo : EIATTR_REQNTID
	.align		4
.L_19:
        /*005c*/ 	.byte	0x04, 0x10
        /*005e*/ 	.short	(.L_21 - .L_20)
.L_20:
        /*0060*/ 	.word	0x00000080
        /*0064*/ 	.word	0x00000001
        /*0068*/ 	.word	0x00000001


	//----- nvinfo : EIATTR_CBANK_PARAM_SIZE
	.align		4
.L_21:
        /*006c*/ 	.byte	0x03, 0x19
        /*006e*/ 	.short	0x001c


	//----- nvinfo : EIATTR_PARAM_CBANK
	.align		4
        /*0070*/ 	.byte	0x04, 0x0a
        /*0072*/ 	.short	(.L_23 - .L_22)
	.align		4
.L_22:
        /*0074*/ 	.word	index@(.nv.constant0.triton_poi_fused_add_mul_1)
        /*0078*/ 	.short	0x0210
        /*007a*/ 	.short	0x001c


	//----- nvinfo : EIATTR_SW_WAR
	.align		4
.L_23:
        /*007c*/ 	.byte	0x04, 0x36
        /*007e*/ 	.short	(.L_25 - .L_24)
.L_24:
        /*0080*/ 	.word	0x00000008
.L_25:


//--------------------- .nv.callgraph             --------------------------
	.section	.nv.callgraph,"",@"SHT_CUDA_CALLGRAPH"
	.align	4
	.sectionentsize	8
	.align		4
        /*0000*/ 	.word	0x00000000
	.align		4
        /*0004*/ 	.word	0xffffffff
	.align		4
        /*0008*/ 	.word	0x00000000
	.align		4
        /*000c*/ 	.word	0xfffffffe
	.align		4
        /*0010*/ 	.word	0x00000000
	.align		4
        /*0014*/ 	.word	0xfffffffd
	.align		4
        /*0018*/ 	.word	0x00000000
	.align		4
        /*001c*/ 	.word	0xfffffffc


//--------------------- .text.triton_poi_fused_add_mul_1 --------------------------
	.section	.text.triton_poi_fused_add_mul_1,"ax",@progbits
	.align	128
        .global         triton_poi_fused_add_mul_1
        .type           triton_poi_fused_add_mul_1,@function
        .size           triton_poi_fused_add_mul_1,(.L_x_1 - triton_poi_fused_add_mul_1)
        .other          triton_poi_fused_add_mul_1,@"STO_CUDA_ENTRY STV_DEFAULT"
triton_poi_fused_add_mul_1:
.text.triton_poi_fused_add_mul_1:
[----:B------:R-:W0:Y:S02]  /*0000*/  LDC R1, c[0x0][0x28] ;  /* 0x00000a00ff017b82 */ /* 0x000e240000000800 */
[----:B------:R-:W1:Y:S01]  /*0010*/  S2R R0, SR_TID.X ;  /* 0x0000000000007919 */ /* 0x000e620000002100 */
[----:B------:R-:W2:Y:S01]  /*0020*/  LDC.64 R4, c[0x0][0x218] ;  /* 0x00008600ff047b82 */ /* 0x000ea20000000a00 */
[----:B------:R-:W-:Y:S01]  /*0030*/  ULDC.64 UR4, c[0x0][0x208] ;  /* 0x0000820000047ab9 */ /* 0x000fe20000000a00 */
[----:B------:R-:W3:Y:S06]  /*0040*/  S2R R7, SR_CTAID.X ;  /* 0x0000000000077919 */ /* 0x000eec0000002500 */
[----:B------:R-:W4:Y:S01]  /*0050*/  LDC.64 R2, c[0x0][0x210] ;  /* 0x00008400ff027b82 */ /* 0x000f220000000a00 */
[----:B-1----:R-:W-:-:S02]  /*0060*/  LOP3.LUT R0, R0, 0x7f, RZ, 0xc0, !PT ;  /* 0x0000007f00007812 */ /* 0x002fc400078ec0ff */
[----:B---3--:R-:W-:-:S03]  /*0070*/  SHF.R.S32.HI R8, RZ, 0x18, R7 ;  /* 0x00000018ff087819 */ /* 0x008fc60000011407 */
[----:B------:R-:W-:Y:S01]  /*0080*/  IMAD R9, R7, 0x80, R0 ;  /* 0x0000008007097824 */ /* 0x000fe200078e0200 */
[----:B------:R-:W-:-:S04]  /*0090*/  SGXT R8, R8, 0x1 ;  /* 0x000000010808781a */ /* 0x000fc80000000200 */
[----:B------:R-:W-:Y:S02]  /*00a0*/  SHF.R.S32.HI R0, RZ, 0x1f, R9 ;  /* 0x0000001fff007819 */ /* 0x000fe40000011409 */
[-C--:B------:R-:W-:Y:S02]  /*00b0*/  LEA.HI R8, R8, R9.reuse, RZ, 0x6 ;  /* 0x0000000908087211 */ /* 0x080fe400078f30ff */
[----:B------:R-:W-:Y:S02]  /*00c0*/  LEA.HI R0, R0, R9, RZ, 0x4 ;  /* 0x0000000900007211 */ /* 0x000fe400078f20ff */
[----:B------:R-:W-:Y:S02]  /*00d0*/  SHF.R.S32.HI R8, RZ, 0x6, R8 ;  /* 0x00000006ff087819 */ /* 0x000fe40000011408 */
[----:B------:R-:W-:Y:S02]  /*00e0*/  SHF.R.S32.HI R6, RZ, 0x4, R0 ;  /* 0x00000004ff067819 */ /* 0x000fe40000011400 */
[----:B------:R-:W-:-:S02]  /*00f0*/  ISETP.GE.AND P0, PT, R9, 0x100, PT ;  /* 0x000001000900780c */ /* 0x000fc40003f06270 */
[----:B------:R-:W-:Y:S02]  /*0100*/  LEA.HI R7, R6, R6, RZ, 0x2 ;  /* 0x0000000606077211 */ /* 0x000fe400078f10ff */
[----:B------:R-:W-:Y:S02]  /*0110*/  LOP3.LUT R0, R0, 0xfffffff0, RZ, 0xc0, !PT ;  /* 0xfffffff000007812 */ /* 0x000fe400078ec0ff */
[----:B------:R-:W-:-:S05]  /*0120*/  LOP3.LUT R7, R7, 0xfffffffc, RZ, 0xc0, !PT ;  /* 0xfffffffc07077812 */ /* 0x000fca00078ec0ff */
[----:B------:R-:W-:-:S04]  /*0130*/  IMAD.IADD R7, R6, 0x1, -R7 ;  /* 0x0000000106077824 */ /* 0x000fc800078e0a07 */
[----:B------:R-:W-:Y:S02]  /*0140*/  IMAD R11, R8, 0x8, R7 ;  /* 0x00000008080b7824 */ /* 0x000fe400078e0207 */
[----:B------:R-:W-:Y:S02]  /*0150*/  IMAD.MOV.U32 R8, RZ, RZ, RZ ;  /* 0x000000ffff087224 */ /* 0x000fe400078e00ff */
[----:B------:R-:W-:Y:S02]  /*0160*/  IMAD.IADD R7, R9, 0x1, -R0 ;  /* 0x0000000109077824 */ /* 0x000fe400078e0a00 */
[----:B--2---:R-:W-:-:S04]  /*0170*/  IMAD.WIDE R4, R11, 0x4, R4 ;  /* 0x000000040b047825 */ /* 0x004fc800078e0204 */
[----:B------:R-:W-:Y:S01]  /*0180*/  IMAD.MOV.U32 R0, RZ, RZ, RZ ;  /* 0x000000ffff007224 */ /* 0x000fe200078e00ff */
[----:B------:R-:W2:Y:S01]  /*0190*/  @!P0 LDG.E.EL R8, desc[UR4][R4.64] ;  /* 0x0000000404088981 */ /* 0x000ea2000c2e1900 */
[----:B------:R-:W-:Y:S02]  /*01a0*/  IMAD.MOV.U32 R11, RZ, RZ, RZ ;  /* 0x000000ffff0b7224 */ /* 0x000fe400078e00ff */
[----:B----4-:R-:W-:Y:S02]  /*01b0*/  IMAD.WIDE R2, R7, 0x4, R2 ;  /* 0x0000000407027825 */ /* 0x010fe400078e0202 */
[----:B------:R-:W1:Y:S02]  /*01c0*/  LDC.64 R6, c[0x0][0x220] ;  /* 0x00008800ff067b82 */ /* 0x000e640000000a00 */
[----:B------:R-:W3:Y:S04]  /*01d0*/  @!P0 LDG.E.EL R11, desc[UR4][R4.64+0x10] ;  /* 0x00001004040b8981 */ /* 0x000ee8000c2e1900 */
[----:B------:R-:W3:Y:S01]  /*01e0*/  @!P0 LDG.E.EL R0, desc[UR4][R2.64] ;  /* 0x0000000402008981 */ /* 0x000ee2000c2e1900 */
[----:B-1----:R-:W-:-:S04]  /*01f0*/  IMAD.WIDE R6, R9, 0x4, R6 ;  /* 0x0000000409067825 */ /* 0x002fc800078e0206 */
[----:B--2---:R-:W-:-:S04]  /*0200*/  FADD R8, R8, 1 ;  /* 0x3f80000008087421 */ /* 0x004fc80000000000 */
[----:B---3--:R-:W-:Y:S01]  /*0210*/  FFMA R11, R8, R0, R11 ;  /* 0x00000000080b7223 */ /* 0x008fe2000000000b */
[----:B------:R-:W-:Y:S06]  /*0220*/  @P0 EXIT ;  /* 0x000000000000094d */ /* 0x000fec0003800000 */
[----:B------:R-:W-:Y:S01]  /*0230*/  STG.E desc[UR4][R6.64], R11 ;  /* 0x0000000b06007986 */ /* 0x000fe2000c101904 */
[----:B------:R-:W-:Y:S05]  /*0240*/  EXIT ;  /* 0x000000000000794d */ /* 0x000fea0003800000 */
.L_x_0:
[----:B------:R-:W-:-:S00]  /*0250*/  BRA `(.L_x_0) ;  /* 0xfffffffc00fc7947 */ /* 0x000fc0000383ffff */
[----:B------:R-:W-:-:S00]  /*0260*/  NOP ;  /* 0x0000000000007918 */ /* 0x000fc00000000000 */
        /* <DEDUP_REMOVED lines=9> */
.L_x_1:


//--------------------- .nv.constant0.triton_poi_fused_add_mul_1 --------------------------
	.section	.nv.constant0.triton_poi_fused_add_mul_1,"a",@progbits
	.sectionflags	@""
	.align	4
.nv.constant0.triton_poi_fused_add_mul_1:
	.zero		556
